//
// Generated by NVIDIA NVVM Compiler
//
// Compiler Build ID: CL-36424714
// Cuda compilation tools, release 13.0, V13.0.88
// Based on NVVM 20.0.0
//

.version 9.0
.target sm_100
.address_size 64

	// .globl	_Z14update_entriesPA62586_fPA62586_iPii

.visible .entry _Z14update_entriesPA62586_fPA62586_iPii(
	.param .u64 .ptr .align 1 _Z14update_entriesPA62586_fPA62586_iPii_param_0,
	.param .u64 .ptr .align 1 _Z14update_entriesPA62586_fPA62586_iPii_param_1,
	.param .u64 .ptr .align 1 _Z14update_entriesPA62586_fPA62586_iPii_param_2,
	.param .u32 _Z14update_entriesPA62586_fPA62586_iPii_param_3
)
{
	.reg .pred 	%p<6>;
	.reg .b32 	%r<11>;
	.reg .b32 	%f<5>;
	.reg .b64 	%rd<21>;

	ld.param.u64 	%rd4, [_Z14update_entriesPA62586_fPA62586_iPii_param_0];
	ld.param.u64 	%rd2, [_Z14update_entriesPA62586_fPA62586_iPii_param_1];
	ld.param.u64 	%rd3, [_Z14update_entriesPA62586_fPA62586_iPii_param_2];
	ld.param.u32 	%r4, [_Z14update_entriesPA62586_fPA62586_iPii_param_3];
	cvta.to.global.u64 	%rd1, %rd4;
	mov.u32 	%r5, %tid.x;
	mov.u32 	%r6, %ctaid.x;
	mov.u32 	%r7, %ntid.x;
	mad.lo.s32 	%r8, %r6, %r7, %r5;
	div.s32 	%r1, %r8, %r4;
	mul.lo.s32 	%r9, %r1, %r4;
	sub.s32 	%r2, %r8, %r9;
	setp.ge.s32 	%p1, %r1, %r4;
	setp.lt.s32 	%p2, %r4, 0;
	or.pred  	%p3, %p2, %p1;
	@%p3 bra 	$L__BB0_5;
	cvta.to.global.u64 	%rd5, %rd3;
	mul.wide.s32 	%rd6, %r2, 4;
	add.s64 	%rd7, %rd5, %rd6;
	ld.global.u32 	%r3, [%rd7];
	setp.ne.s32 	%p4, %r3, 0;
	@%p4 bra 	$L__BB0_3;
	cvt.rn.f32.u32 	%f3, %r4;
	rcp.rn.f32 	%f4, %f3;
	mul.wide.s32 	%rd17, %r1, 250344;
	add.s64 	%rd18, %rd1, %rd17;
	add.s64 	%rd20, %rd18, %rd6;
	st.global.f32 	[%rd20], %f4;
	bra.uni 	$L__BB0_5;
$L__BB0_3:
	cvta.to.global.u64 	%rd8, %rd2;
	mul.wide.s32 	%rd9, %r2, 250344;
	add.s64 	%rd10, %rd8, %rd9;
	mul.wide.s32 	%rd11, %r1, 4;
	add.s64 	%rd12, %rd10, %rd11;
	ld.global.u32 	%r10, [%rd12];
	setp.ne.s32 	%p5, %r10, 1;
	@%p5 bra 	$L__BB0_5;
	cvt.rn.f32.s32 	%f1, %r3;
	rcp.rn.f32 	%f2, %f1;
	mul.wide.s32 	%rd13, %r1, 250344;
	add.s64 	%rd14, %rd1, %rd13;
	add.s64 	%rd16, %rd14, %rd6;
	st.global.f32 	[%rd16], %f2;
$L__BB0_5:
	ret;

}
	// .globl	_Z8pagerankPfS_PA62586_ffi
.visible .entry _Z8pagerankPfS_PA62586_ffi(
	.param .u64 .ptr .align 1 _Z8pagerankPfS_PA62586_ffi_param_0,
	.param .u64 .ptr .align 1 _Z8pagerankPfS_PA62586_ffi_param_1,
	.param .u64 .ptr .align 1 _Z8pagerankPfS_PA62586_ffi_param_2,
	.param .f32 _Z8pagerankPfS_PA62586_ffi_param_3,
	.param .u32 _Z8pagerankPfS_PA62586_ffi_param_4
)
{
	.reg .pred 	%p<11>;
	.reg .b32 	%r<27>;
	.reg .b32 	%f<118>;
	.reg .b64 	%rd<39>;

	ld.param.u64 	%rd16, [_Z8pagerankPfS_PA62586_ffi_param_0];
	ld.param.u64 	%rd17, [_Z8pagerankPfS_PA62586_ffi_param_1];
	ld.param.u64 	%rd18, [_Z8pagerankPfS_PA62586_ffi_param_2];
	ld.param.f32 	%f14, [_Z8pagerankPfS_PA62586_ffi_param_3];
	ld.param.u32 	%r17, [_Z8pagerankPfS_PA62586_ffi_param_4];
	cvta.to.global.u64 	%rd1, %rd18;
	cvta.to.global.u64 	%rd2, %rd17;
	mov.u32 	%r18, %tid.x;
	mov.u32 	%r19, %ctaid.x;
	mov.u32 	%r20, %ntid.x;
	mad.lo.s32 	%r1, %r19, %r20, %r18;
	setp.ge.s32 	%p1, %r1, %r17;
	@%p1 bra 	$L__BB1_15;
	setp.lt.s32 	%p2, %r17, 1;
	mov.f32 	%f117, 0f00000000;
	@%p2 bra 	$L__BB1_14;
	and.b32  	%r2, %r17, 15;
	setp.lt.u32 	%p3, %r17, 16;
	mov.f32 	%f117, 0f00000000;
	mov.b32 	%r24, 0;
	@%p3 bra 	$L__BB1_5;
	and.b32  	%r24, %r17, 2147483632;
	neg.s32 	%r22, %r24;
	add.s64 	%rd36, %rd2, 32;
	mul.wide.s32 	%rd19, %r1, 250344;
	add.s64 	%rd20, %rd19, %rd1;
	add.s64 	%rd35, %rd20, 32;
	mov.f32 	%f117, 0f00000000;
$L__BB1_4:
	.pragma "nounroll";
	ld.global.f32 	%f19, [%rd36+-32];
	ld.global.f32 	%f20, [%rd35+-32];
	fma.rn.f32 	%f21, %f19, %f20, %f117;
	ld.global.f32 	%f22, [%rd36+-28];
	ld.global.f32 	%f23, [%rd35+-28];
	fma.rn.f32 	%f24, %f22, %f23, %f21;
	ld.global.f32 	%f25, [%rd36+-24];
	ld.global.f32 	%f26, [%rd35+-24];
	fma.rn.f32 	%f27, %f25, %f26, %f24;
	ld.global.f32 	%f28, [%rd36+-20];
	ld.global.f32 	%f29, [%rd35+-20];
	fma.rn.f32 	%f30, %f28, %f29, %f27;
	ld.global.f32 	%f31, [%rd36+-16];
	ld.global.f32 	%f32, [%rd35+-16];
	fma.rn.f32 	%f33, %f31, %f32, %f30;
	ld.global.f32 	%f34, [%rd36+-12];
	ld.global.f32 	%f35, [%rd35+-12];
	fma.rn.f32 	%f36, %f34, %f35, %f33;
	ld.global.f32 	%f37, [%rd36+-8];
	ld.global.f32 	%f38, [%rd35+-8];
	fma.rn.f32 	%f39, %f37, %f38, %f36;
	ld.global.f32 	%f40, [%rd36+-4];
	ld.global.f32 	%f41, [%rd35+-4];
	fma.rn.f32 	%f42, %f40, %f41, %f39;
	ld.global.f32 	%f43, [%rd36];
	ld.global.f32 	%f44, [%rd35];
	fma.rn.f32 	%f45, %f43, %f44, %f42;
	ld.global.f32 	%f46, [%rd36+4];
	ld.global.f32 	%f47, [%rd35+4];
	fma.rn.f32 	%f48, %f46, %f47, %f45;
	ld.global.f32 	%f49, [%rd36+8];
	ld.global.f32 	%f50, [%rd35+8];
	fma.rn.f32 	%f51, %f49, %f50, %f48;
	ld.global.f32 	%f52, [%rd36+12];
	ld.global.f32 	%f53, [%rd35+12];
	fma.rn.f32 	%f54, %f52, %f53, %f51;
	ld.global.f32 	%f55, [%rd36+16];
	ld.global.f32 	%f56, [%rd35+16];
	fma.rn.f32 	%f57, %f55, %f56, %f54;
	ld.global.f32 	%f58, [%rd36+20];
	ld.global.f32 	%f59, [%rd35+20];
	fma.rn.f32 	%f60, %f58, %f59, %f57;
	ld.global.f32 	%f61, [%rd36+24];
	ld.global.f32 	%f62, [%rd35+24];
	fma.rn.f32 	%f63, %f61, %f62, %f60;
	ld.global.f32 	%f64, [%rd36+28];
	ld.global.f32 	%f65, [%rd35+28];
	fma.rn.f32 	%f117, %f64, %f65, %f63;
	add.s32 	%r22, %r22, 16;
	add.s64 	%rd36, %rd36, 64;
	add.s64 	%rd35, %rd35, 64;
	setp.ne.s32 	%p4, %r22, 0;
	@%p4 bra 	$L__BB1_4;
$L__BB1_5:
	setp.eq.s32 	%p5, %r2, 0;
	@%p5 bra 	$L__BB1_14;
	mul.wide.s32 	%rd21, %r1, 250344;
	add.s64 	%rd9, %rd1, %rd21;
	and.b32  	%r8, %r17, 7;
	setp.lt.u32 	%p6, %r2, 8;
	@%p6 bra 	$L__BB1_8;
	mul.wide.u32 	%rd22, %r24, 4;
	add.s64 	%rd23, %rd2, %rd22;
	ld.global.f32 	%f67, [%rd23];
	add.s64 	%rd24, %rd9, %rd22;
	ld.global.f32 	%f68, [%rd24];
	fma.rn.f32 	%f69, %f67, %f68, %f117;
	ld.global.f32 	%f70, [%rd23+4];
	ld.global.f32 	%f71, [%rd24+4];
	fma.rn.f32 	%f72, %f70, %f71, %f69;
	ld.global.f32 	%f73, [%rd23+8];
	ld.global.f32 	%f74, [%rd24+8];
	fma.rn.f32 	%f75, %f73, %f74, %f72;
	ld.global.f32 	%f76, [%rd23+12];
	ld.global.f32 	%f77, [%rd24+12];
	fma.rn.f32 	%f78, %f76, %f77, %f75;
	ld.global.f32 	%f79, [%rd23+16];
	ld.global.f32 	%f80, [%rd24+16];
	fma.rn.f32 	%f81, %f79, %f80, %f78;
	ld.global.f32 	%f82, [%rd23+20];
	ld.global.f32 	%f83, [%rd24+20];
	fma.rn.f32 	%f84, %f82, %f83, %f81;
	ld.global.f32 	%f85, [%rd23+24];
	ld.global.f32 	%f86, [%rd24+24];
	fma.rn.f32 	%f87, %f85, %f86, %f84;
	ld.global.f32 	%f88, [%rd23+28];
	ld.global.f32 	%f89, [%rd24+28];
	fma.rn.f32 	%f117, %f88, %f89, %f87;
	add.s32 	%r24, %r24, 8;
$L__BB1_8:
	setp.eq.s32 	%p7, %r8, 0;
	@%p7 bra 	$L__BB1_14;
	and.b32  	%r11, %r17, 3;
	setp.lt.u32 	%p8, %r8, 4;
	@%p8 bra 	$L__BB1_11;
	mul.wide.u32 	%rd25, %r24, 4;
	add.s64 	%rd26, %rd2, %rd25;
	ld.global.f32 	%f91, [%rd26];
	add.s64 	%rd27, %rd9, %rd25;
	ld.global.f32 	%f92, [%rd27];
	fma.rn.f32 	%f93, %f91, %f92, %f117;
	ld.global.f32 	%f94, [%rd26+4];
	ld.global.f32 	%f95, [%rd27+4];
	fma.rn.f32 	%f96, %f94, %f95, %f93;
	ld.global.f32 	%f97, [%rd26+8];
	ld.global.f32 	%f98, [%rd27+8];
	fma.rn.f32 	%f99, %f97, %f98, %f96;
	ld.global.f32 	%f100, [%rd26+12];
	ld.global.f32 	%f101, [%rd27+12];
	fma.rn.f32 	%f117, %f100, %f101, %f99;
	add.s32 	%r24, %r24, 4;
$L__BB1_11:
	setp.eq.s32 	%p9, %r11, 0;
	@%p9 bra 	$L__BB1_14;
	mul.wide.u32 	%rd29, %r24, 4;
	add.s64 	%rd30, %rd21, %rd29;
	add.s64 	%rd38, %rd1, %rd30;
	add.s64 	%rd37, %rd2, %rd29;
	neg.s32 	%r26, %r11;
$L__BB1_13:
	.pragma "nounroll";
	ld.global.f32 	%f102, [%rd37];
	ld.global.f32 	%f103, [%rd38];
	fma.rn.f32 	%f117, %f102, %f103, %f117;
	add.s64 	%rd38, %rd38, 4;
	add.s64 	%rd37, %rd37, 4;
	add.s32 	%r26, %r26, 1;
	setp.ne.s32 	%p10, %r26, 0;
	@%p10 bra 	$L__BB1_13;
$L__BB1_14:
	mul.wide.s32 	%rd31, %r1, 4;
	add.s64 	%rd32, %rd2, %rd31;
	ld.global.f32 	%f104, [%rd32];
	mul.f32 	%f105, %f14, %f104;
	mov.f32 	%f106, 0f3F800000;
	sub.f32 	%f107, %f106, %f14;
	fma.rn.f32 	%f108, %f107, %f117, %f105;
	cvta.to.global.u64 	%rd33, %rd16;
	add.s64 	%rd34, %rd33, %rd31;
	st.global.f32 	[%rd34], %f108;
$L__BB1_15:
	ret;

}


// ===== COMPILED SASS (sm_100) =====

	.target	sm_100

	.elftype	@"ET_EXEC"


//--------------------- .note.nv.tkinfo           --------------------------
	.section	.note.nv.tkinfo,"",@"SHT_NOTE"
	.sectionflags	@"SHF_NOTE_NV_TKINFO"
	.tkinfo
        /*0018*/ 	.word	0x00000002
        /*0030*/ 	.string	""
        /*0030*/ 	.string	"ptxas"
        /*0030*/ 	.string	"Cuda compilation tools, release 13.0, V13.0.88"
        /*0030*/ 	.string	"Build cuda_13.0.r13.0/compiler.36424714_0"
        /*0030*/ 	.string	"-arch sm_100 -m 64 "



//--------------------- .note.nv.cuinfo           --------------------------
	.section	.note.nv.cuinfo,"",@"SHT_NOTE"
	.sectionflags	@"SHF_NOTE_NV_CUINFO"
        /*0018*/ 	.short	0x0002
        /*001a*/ 	.short	0x0064
        /*001c*/ 	.short	0x0082
	.zero		2


//--------------------- .nv.info                  --------------------------
	.section	.nv.info,"",@"SHT_CUDA_INFO"
	.align	4


	//----- nvinfo : EIATTR_REGCOUNT
	.align		4
        /*0000*/ 	.byte	0x04, 0x2f
        /*0002*/ 	.short	(.L_1 - .L_0)
	.align		4
.L_0:
        /*0004*/ 	.word	index@(_Z14update_entriesPA62586_fPA62586_iPii)
        /*0008*/ 	.word	0x0000000e


	//----- nvinfo : EIATTR_FRAME_SIZE
	.align		4
.L_1:
        /*000c*/ 	.byte	0x04, 0x11
        /*000e*/ 	.short	(.L_3 - .L_2)
	.align		4
.L_2:
        /*0010*/ 	.word	index@($__internal_0_$__cuda_sm20_rcp_rn_f32_slowpath)
        /*0014*/ 	.word	0x00000000


	//----- nvinfo : EIATTR_FRAME_SIZE
	.align		4
.L_3:
        /*0018*/ 	.byte	0x04, 0x11
        /*001a*/ 	.short	(.L_5 - .L_4)
	.align		4
.L_4:
        /*001c*/ 	.word	index@(_Z14update_entriesPA62586_fPA62586_iPii)
        /*0020*/ 	.word	0x00000000


	//----- nvinfo : EIATTR_REGCOUNT
	.align		4
.L_5:
        /*0024*/ 	.byte	0x04, 0x2f
        /*0026*/ 	.short	(.L_7 - .L_6)
	.align		4
.L_6:
        /*0028*/ 	.word	index@(_Z8pagerankPfS_PA62586_ffi)
        /*002c*/ 	.word	0x0000001d


	//----- nvinfo : EIATTR_FRAME_SIZE
	.align		4
.L_7:
        /*0030*/ 	.byte	0x04, 0x11
        /*0032*/ 	.short	(.L_9 - .L_8)
	.align		4
.L_8:
        /*0034*/ 	.word	index@(_Z8pagerankPfS_PA62586_ffi)
        /*0038*/ 	.word	0x00000000


	//----- nvinfo : EIATTR_MIN_STACK_SIZE
	.align		4
.L_9:
        /*003c*/ 	.byte	0x04, 0x12
        /*003e*/ 	.short	(.L_11 - .L_10)
	.align		4
.L_10:
        /*0040*/ 	.word	index@(_Z8pagerankPfS_PA62586_ffi)
        /*0044*/ 	.word	0x00000000


	//----- nvinfo : EIATTR_MIN_STACK_SIZE
	.align		4
.L_11:
        /*0048*/ 	.byte	0x04, 0x12
        /*004a*/ 	.short	(.L_13 - .L_12)
	.align		4
.L_12:
        /*004c*/ 	.word	index@(_Z14update_entriesPA62586_fPA62586_iPii)
        /*0050*/ 	.word	0x00000000
.L_13:


//--------------------- .nv.compat                --------------------------
	.section	.nv.compat,"",@"SHT_CUDA_COMPAT_INFO"
	.align	4
        /*0000*/ 	.byte	0x02, 0x09, 0x00, 0x00, 0x02, 0x02, 0x01, 0x00, 0x02, 0x05, 0x05, 0x00, 0x03, 0x07, 0x01, 0x01
        /*0010*/ 	.byte	0x02, 0x03, 0x00, 0x00, 0x02, 0x06, 0x01, 0x00, 0x04, 0x0b, 0x08, 0x00, 0x09, 0x00, 0x00, 0x00
        /*0020*/ 	.byte	0x00, 0x00, 0x00, 0x00


//--------------------- .nv.info._Z8pagerankPfS_PA62586_ffi --------------------------
	.section	.nv.info._Z8pagerankPfS_PA62586_ffi,"",@"SHT_CUDA_INFO"
	.sectionflags	@""
	.align	4


	//----- nvinfo : EIATTR_CUDA_API_VERSION
	.align		4
        /*0000*/ 	.byte	0x04, 0x37
        /*0002*/ 	.short	(.L_15 - .L_14)
.L_14:
        /*0004*/ 	.word	0x00000082


	//----- nvinfo : EIATTR_KPARAM_INFO
	.align		4
.L_15:
        /*0008*/ 	.byte	0x04, 0x17
        /*000a*/ 	.short	(.L_17 - .L_16)
.L_16:
        /*000c*/ 	.word	0x00000000
        /*0010*/ 	.short	0x0004
        /*0012*/ 	.short	0x001c
        /*0014*/ 	.byte	0x00, 0xf0, 0x11, 0x00


	//----- nvinfo : EIATTR_KPARAM_INFO
	.align		4
.L_17:
        /*0018*/ 	.byte	0x04, 0x17
        /*001a*/ 	.short	(.L_19 - .L_18)
.L_18:
        /*001c*/ 	.word	0x00000000
        /*0020*/ 	.short	0x0003
        /*0022*/ 	.short	0x0018
        /*0024*/ 	.byte	0x00, 0xf0, 0x11, 0x00


	//----- nvinfo : EIATTR_KPARAM_INFO
	.align		4
.L_19:
        /*0028*/ 	.byte	0x04, 0x17
        /*002a*/ 	.short	(.L_21 - .L_20)
.L_20:
        /*002c*/ 	.word	0x00000000
        /*0030*/ 	.short	0x0002
        /*0032*/ 	.short	0x0010
        /*0034*/ 	.byte	0x00, 0xf5, 0x21, 0x00


	//----- nvinfo : EIATTR_KPARAM_INFO
	.align		4
.L_21:
        /*0038*/ 	.byte	0x04, 0x17
        /*003a*/ 	.short	(.L_23 - .L_22)
.L_22:
        /*003c*/ 	.word	0x00000000
        /*0040*/ 	.short	0x0001
        /*0042*/ 	.short	0x0008
        /*0044*/ 	.byte	0x00, 0xf5, 0x21, 0x00


	//----- nvinfo : EIATTR_KPARAM_INFO
	.align		4
.L_23:
        /*0048*/ 	.byte	0x04, 0x17
        /*004a*/ 	.short	(.L_25 - .L_24)
.L_24:
        /*004c*/ 	.word	0x00000000
        /*0050*/ 	.short	0x0000
        /*0052*/ 	.short	0x0000
        /*0054*/ 	.byte	0x00, 0xf5, 0x21, 0x00


	//----- nvinfo : EIATTR_SPARSE_MMA_MASK
	.align		4
.L_25:
        /*0058*/ 	.byte	0x03, 0x50
        /*005a*/ 	.short	0x0000


	//----- nvinfo : EIATTR_MAXREG_COUNT
	.align		4
        /*005c*/ 	.byte	0x03, 0x1b
        /*005e*/ 	.short	0x00ff


	//----- nvinfo : EIATTR_MERCURY_ISA_VERSION
	.align		4
        /*0060*/ 	.byte	0x03, 0x5f
        /*0062*/ 	.short	0x0101


	//----- nvinfo : EIATTR_VRC_CTA_INIT_COUNT
	.align		4
        /*0064*/ 	.byte	0x02, 0x4a
	.zero		1
	.zero		1


	//----- nvinfo : EIATTR_EXIT_INSTR_OFFSETS
	.align		4
        /*0068*/ 	.byte	0x04, 0x1c
        /*006a*/ 	.short	(.L_27 - .L_26)


	//   ....[0]....
.L_26:
        /*006c*/ 	.word	0x00000070


	//   ....[1]....
        /*0070*/ 	.word	0x00000b00


	//----- nvinfo : EIATTR_CBANK_PARAM_SIZE
	.align		4
.L_27:
        /*0074*/ 	.byte	0x03, 0x19
        /*0076*/ 	.short	0x0020


	//----- nvinfo : EIATTR_PARAM_CBANK
	.align		4
        /*0078*/ 	.byte	0x04, 0x0a
        /*007a*/ 	.short	(.L_29 - .L_28)
	.align		4
.L_28:
        /*007c*/ 	.word	index@(.nv.constant0._Z8pagerankPfS_PA62586_ffi)
        /*0080*/ 	.short	0x0380
        /*0082*/ 	.short	0x0020


	//----- nvinfo : EIATTR_SW_WAR
	.align		4
.L_29:
        /*0084*/ 	.byte	0x04, 0x36
        /*0086*/ 	.short	(.L_31 - .L_30)
.L_30:
        /*0088*/ 	.word	0x00000008
.L_31:


//--------------------- .nv.info._Z14update_entriesPA62586_fPA62586_iPii --------------------------
	.section	.nv.info._Z14update_entriesPA62586_fPA62586_iPii,"",@"SHT_CUDA_INFO"
	.sectionflags	@""
	.align	4


	//----- nvinfo : EIATTR_CUDA_API_VERSION
	.align		4
        /*0000*/ 	.byte	0x04, 0x37
        /*0002*/ 	.short	(.L_33 - .L_32)
.L_32:
        /*0004*/ 	.word	0x00000082


	//----- nvinfo : EIATTR_KPARAM_INFO
	.align		4
.L_33:
        /*0008*/ 	.byte	0x04, 0x17
        /*000a*/ 	.short	(.L_35 - .L_34)
.L_34:
        /*000c*/ 	.word	0x00000000
        /*0010*/ 	.short	0x0003
        /*0012*/ 	.short	0x0018
        /*0014*/ 	.byte	0x00, 0xf0, 0x11, 0x00


	//----- nvinfo : EIATTR_KPARAM_INFO
	.align		4
.L_35:
        /*0018*/ 	.byte	0x04, 0x17
        /*001a*/ 	.short	(.L_37 - .L_36)
.L_36:
        /*001c*/ 	.word	0x00000000
        /*0020*/ 	.short	0x0002
        /*0022*/ 	.short	0x0010
        /*0024*/ 	.byte	0x00, 0xf5, 0x21, 0x00


	//----- nvinfo : EIATTR_KPARAM_INFO
	.align		4
.L_37:
        /*0028*/ 	.byte	0x04, 0x17
        /*002a*/ 	.short	(.L_39 - .L_38)
.L_38:
        /*002c*/ 	.word	0x00000000
        /*0030*/ 	.short	0x0001
        /*0032*/ 	.short	0x0008
        /*0034*/ 	.byte	0x00, 0xf5, 0x21, 0x00


	//----- nvinfo : EIATTR_KPARAM_INFO
	.align		4
.L_39:
        /*0038*/ 	.byte	0x04, 0x17
        /*003a*/ 	.short	(.L_41 - .L_40)
.L_40:
        /*003c*/ 	.word	0x00000000
        /*0040*/ 	.short	0x0000
        /*0042*/ 	.short	0x0000
        /*0044*/ 	.byte	0x00, 0xf5, 0x21, 0x00


	//----- nvinfo : EIATTR_SPARSE_MMA_MASK
	.align		4
.L_41:
        /*0048*/ 	.byte	0x03, 0x50
        /*004a*/ 	.short	0x0000


	//----- nvinfo : EIATTR_MAXREG_COUNT
	.align		4
        /*004c*/ 	.byte	0x03, 0x1b
        /*004e*/ 	.short	0x00ff


	//----- nvinfo : EIATTR_MERCURY_ISA_VERSION
	.align		4
        /*0050*/ 	.byte	0x03, 0x5f
        /*0052*/ 	.short	0x0101


	//----- nvinfo : EIATTR_VRC_CTA_INIT_COUNT
	.align		4
        /*0054*/ 	.byte	0x02, 0x4a
	.zero		1
	.zero		1


	//----- nvinfo : EIATTR_EXIT_INSTR_OFFSETS
	.align		4
        /*0058*/ 	.byte	0x04, 0x1c
        /*005a*/ 	.short	(.L_43 - .L_42)


	//   ....[0]....
.L_42:
        /*005c*/ 	.word	0x000001f0


	//   ....[1]....
        /*0060*/ 	.word	0x00000390


	//   ....[2]....
        /*0064*/ 	.word	0x000003f0


	//   ....[3]....
        /*0068*/ 	.word	0x00000520


	//----- nvinfo : EIATTR_CRS_STACK_SIZE
	.align		4
.L_43:
        /*006c*/ 	.byte	0x04, 0x1e
        /*006e*/ 	.short	(.L_45 - .L_44)
.L_44:
        /*0070*/ 	.word	0x00000000


	//----- nvinfo : EIATTR_CBANK_PARAM_SIZE
	.align		4
.L_45:
        /*0074*/ 	.byte	0x03, 0x19
        /*0076*/ 	.short	0x001c


	//----- nvinfo : EIATTR_PARAM_CBANK
	.align		4
        /*0078*/ 	.byte	0x04, 0x0a
        /*007a*/ 	.short	(.L_47 - .L_46)
	.align		4
.L_46:
        /*007c*/ 	.word	index@(.nv.constant0._Z14update_entriesPA62586_fPA62586_iPii)
        /*0080*/ 	.short	0x0380
        /*0082*/ 	.short	0x001c


	//----- nvinfo : EIATTR_SW_WAR
	.align		4
.L_47:
        /*0084*/ 	.byte	0x04, 0x36
        /*0086*/ 	.short	(.L_49 - .L_48)
.L_48:
        /*0088*/ 	.word	0x00000008
.L_49:


//--------------------- .nv.callgraph             --------------------------
	.section	.nv.callgraph,"",@"SHT_CUDA_CALLGRAPH"
	.align	4
	.sectionentsize	8
	.align		4
        /*0000*/ 	.word	0x00000000
	.align		4
        /*0004*/ 	.word	0xffffffff
	.align		4
        /*0008*/ 	.word	0x00000000
	.align		4
        /*000c*/ 	.word	0xfffffffe
	.align		4
        /*0010*/ 	.word	0x00000000
	.align		4
        /*0014*/ 	.word	0xfffffffd
	.align		4
        /*0018*/ 	.word	0x00000000
	.align		4
        /*001c*/ 	.word	0xfffffffc


//--------------------- .text._Z8pagerankPfS_PA62586_ffi --------------------------
	.section	.text._Z8pagerankPfS_PA62586_ffi,"ax",@progbits
	.align	128
        .global         _Z8pagerankPfS_PA62586_ffi
        .type           _Z8pagerankPfS_PA62586_ffi,@function
        .size           _Z8pagerankPfS_PA62586_ffi,(.L_x_19 - _Z8pagerankPfS_PA62586_ffi)
        .other          _Z8pagerankPfS_PA62586_ffi,@"STO_CUDA_ENTRY STV_DEFAULT"
_Z8pagerankPfS_PA62586_ffi:
.text._Z8pagerankPfS_PA62586_ffi:
[----:B------:R-:W-:Y:S01]  /*0000*/  LDC R1, c[0x0][0x37c] ;  /* 0x0000df00ff017b82 */ /* 0x000fe20000000800 */
[----:B------:R-:W0:Y:S07]  /*0010*/  S2R R0, SR_TID.X ;  /* 0x0000000000007919 */ /* 0x000e2e0000002100 */
[----:B------:R-:W0:Y:S01]  /*0020*/  S2UR UR4, SR_CTAID.X ;  /* 0x00000000000479c3 */ /* 0x000e220000002500 */
[----:B------:R-:W1:Y:S07]  /*0030*/  LDCU UR9, c[0x0][0x39c] ;  /* 0x00007380ff0977ac */ /* 0x000e6e0008000800 */
[----:B------:R-:W0:Y:S02]  /*0040*/  LDC R3, c[0x0][0x360] ;  /* 0x0000d800ff037b82 */ /* 0x000e240000000800 */
[----:B0-----:R-:W-:-:S05]  /*0050*/  IMAD R0, R3, UR4, R0 ;  /* 0x0000000403007c24 */ /* 0x001fca000f8e0200 */
[----:B-1----:R-:W-:-:S13]  /*0060*/  ISETP.GE.AND P0, PT, R0, UR9, PT ;  /* 0x0000000900007c0c */ /* 0x002fda000bf06270 */
[----:B------:R-:W-:Y:S05]  /*0070*/  @P0 EXIT ;  /* 0x000000000000094d */ /* 0x000fea0003800000 */
[----:B------:R-:W-:Y:S01]  /*0080*/  UISETP.GE.AND UP0, UPT, UR9, 0x1, UPT ;  /* 0x000000010900788c */ /* 0x000fe2000bf06270 */
[----:B------:R-:W-:Y:S01]  /*0090*/  HFMA2 R15, -RZ, RZ, 0, 0 ;  /* 0x00000000ff0f7431 */ /* 0x000fe200000001ff */
[----:B------:R-:W0:Y:S07]  /*00a0*/  LDCU.64 UR10, c[0x0][0x358] ;  /* 0x00006b00ff0a77ac */ /* 0x000e2e0008000a00 */
[----:B------:R-:W-:Y:S05]  /*00b0*/  BRA.U !UP0, `(.L_x_0) ;  /* 0x0000000908687547 */ /* 0x000fea000b800000 */
[----:B------:R-:W-:Y:S01]  /*00c0*/  UISETP.GE.U32.AND UP1, UPT, UR9, 0x10, UPT ;  /* 0x000000100900788c */ /* 0x000fe2000bf26070 */
[----:B------:R-:W-:Y:S01]  /*00d0*/  MOV R15, RZ ;  /* 0x000000ff000f7202 */ /* 0x000fe20000000f00 */
[----:B------:R-:W-:Y:S01]  /*00e0*/  ULOP3.LUT UR6, UR9, 0xf, URZ, 0xc0, !UPT ;  /* 0x0000000f09067892 */ /* 0x000fe2000f8ec0ff */
[----:B------:R-:W-:-:S03]  /*00f0*/  MOV R6, RZ ;  /* 0x000000ff00067202 */ /* 0x000fc60000000f00 */
[----:B------:R-:W-:-:S03]  /*0100*/  UISETP.NE.AND UP0, UPT, UR6, URZ, UPT ;  /* 0x000000ff0600728c */ /* 0x000fc6000bf05270 */
[----:B------:R-:W-:Y:S08]  /*0110*/  BRA.U !UP1, `(.L_x_1) ;  /* 0x0000000509107547 */ /* 0x000ff0000b800000 */
[----:B------:R-:W1:Y:S01]  /*0120*/  LDC.64 R2, c[0x0][0x390] ;  /* 0x0000e400ff027b82 */ /* 0x000e620000000a00 */
[----:B------:R-:W2:Y:S01]  /*0130*/  LDCU.64 UR4, c[0x0][0x388] ;  /* 0x00007100ff0477ac */ /* 0x000ea20008000a00 */
[----:B------:R-:W-:Y:S01]  /*0140*/  MOV R15, RZ ;  /* 0x000000ff000f7202 */ /* 0x000fe20000000f00 */
[----:B------:R-:W-:-:S04]  /*0150*/  ULOP3.LUT UR7, UR9, 0x7ffffff0, URZ, 0xc0, !UPT ;  /* 0x7ffffff009077892 */ /* 0x000fc8000f8ec0ff */
[----:B------:R-:W-:Y:S02]  /*0160*/  UIADD3 UR8, UPT, UPT, -UR7, URZ, URZ ;  /* 0x000000ff07087290 */ /* 0x000fe4000fffe1ff */
[----:B------:R-:W-:Y:S01]  /*0170*/  MOV R6, UR7 ;  /* 0x0000000700067c02 */ /* 0x000fe20008000f00 */
[----:B--2---:R-:W-:-:S04]  /*0180*/  UIADD3 UR4, UP1, UPT, UR4, 0x20, URZ ;  /* 0x0000002004047890 */ /* 0x004fc8000ff3e0ff */
[----:B------:R-:W-:Y:S01]  /*0190*/  UIADD3.X UR5, UPT, UPT, URZ, UR5, URZ, UP1, !UPT ;  /* 0x00000005ff057290 */ /* 0x000fe20008ffe4ff */
[----:B-1----:R-:W-:Y:S01]  /*01a0*/  IMAD.WIDE R2, R0, 0x3d1e8, R2 ;  /* 0x0003d1e800027825 */ /* 0x002fe200078e0202 */
[----:B------:R-:W-:Y:S02]  /*01b0*/  MOV R4, UR4 ;  /* 0x0000000400047c02 */ /* 0x000fe40008000f00 */
[----:B------:R-:W-:Y:S02]  /*01c0*/  IADD3 R2, P0, PT, R2, 0x20, RZ ;  /* 0x0000002002027810 */ /* 0x000fe40007f1e0ff */
[----:B------:R-:W-:Y:S02]  /*01d0*/  MOV R5, UR5 ;  /* 0x0000000500057c02 */ /* 0x000fe40008000f00 */
[----:B------:R-:W-:-:S09]  /*01e0*/  IADD3.X R3, PT, PT, RZ, R3, RZ, P0, !PT ;  /* 0x00000003ff037210 */ /* 0x000fd200007fe4ff */
.L_x_2:
[----:B0-----:R-:W2:Y:S04]  /*01f0*/  LDG.E R16, desc[UR10][R4.64+-0x20] ;  /* 0xffffe00a04107981 */ /* 0x001ea8000c1e1900 */
[----:B------:R-:W2:Y:S04]  /*0200*/  LDG.E R17, desc[UR10][R2.64+-0x20] ;  /* 0xffffe00a02117981 */ /* 0x000ea8000c1e1900 */
[----:B------:R-:W3:Y:S04]  /*0210*/  LDG.E R25, desc[UR10][R4.64+-0x1c] ;  /* 0xffffe40a04197981 */ /* 0x000ee8000c1e1900 */
[----:B------:R-:W3:Y:S04]  /*0220*/  LDG.E R26, desc[UR10][R2.64+-0x1c] ;  /* 0xffffe40a021a7981 */ /* 0x000ee8000c1e1900 */
[----:B------:R-:W4:Y:S04]  /*0230*/  LDG.E R19, desc[UR10][R4.64+-0x18] ;  /* 0xffffe80a04137981 */ /* 0x000f28000c1e1900 */
[----:B------:R-:W4:Y:S04]  /*0240*/  LDG.E R20, desc[UR10][R2.64+-0x18] ;  /* 0xffffe80a02147981 */ /* 0x000f28000c1e1900 */
[----:B------:R-:W5:Y:S04]  /*0250*/  LDG.E R22, desc[UR10][R4.64+-0x14] ;  /* 0xffffec0a04167981 */ /* 0x000f68000c1e1900 */
        /* <DEDUP_REMOVED lines=11> */
[----:B------:R-:W5:Y:S01]  /*0310*/  LDG.E R18, desc[UR10][R2.64+0x4] ;  /* 0x0000040a02127981 */ /* 0x000f62000c1e1900 */
[----:B--2---:R-:W-:-:S03]  /*0320*/  FFMA R16, R16, R17, R15 ;  /* 0x0000001110107223 */ /* 0x004fc6000000000f */
[----:B------:R-:W2:Y:S04]  /*0330*/  LDG.E R17, desc[UR10][R4.64+0x4] ;  /* 0x0000040a04117981 */ /* 0x000ea8000c1e1900 */
[----:B------:R-:W2:Y:S01]  /*0340*/  LDG.E R15, desc[UR10][R4.64+0x8] ;  /* 0x0000080a040f7981 */ /* 0x000ea2000c1e1900 */
[----:B---3--:R-:W-:-:S03]  /*0350*/  FFMA R26, R25, R26, R16 ;  /* 0x0000001a191a7223 */ /* 0x008fc60000000010 */
[----:B------:R-:W3:Y:S01]  /*0360*/  LDG.E R16, desc[UR10][R2.64+0x8] ;  /* 0x0000080a02107981 */ /* 0x000ee2000c1e1900 */
[----:B----4-:R-:W-:-:S03]  /*0370*/  FFMA R25, R19, R20, R26 ;  /* 0x0000001413197223 */ /* 0x010fc6000000001a */
[----:B------:R-:W4:Y:S04]  /*0380*/  LDG.E R19, desc[UR10][R4.64+0xc] ;  /* 0x00000c0a04137981 */ /* 0x000f28000c1e1900 */
[----:B------:R-:W4:Y:S01]  /*0390*/  LDG.E R20, desc[UR10][R2.64+0xc] ;  /* 0x00000c0a02147981 */ /* 0x000f22000c1e1900 */
[----:B-----5:R-:W-:-:S03]  /*03a0*/  FFMA R26, R22, R21, R25 ;  /* 0x00000015161a7223 */ /* 0x020fc60000000019 */
[----:B------:R-:W5:Y:S04]  /*03b0*/  LDG.E R21, desc[UR10][R4.64+0x10] ;  /* 0x0000100a04157981 */ /* 0x000f68000c1e1900 */
[----:B------:R-:W5:Y:S01]  /*03c0*/  LDG.E R22, desc[UR10][R2.64+0x10] ;  /* 0x0000100a02167981 */ /* 0x000f62000c1e1900 */
[----:B------:R-:W-:-:S03]  /*03d0*/  FFMA R26, R23, R24, R26 ;  /* 0x00000018171a7223 */ /* 0x000fc6000000001a */
[----:B------:R-:W5:Y:S04]  /*03e0*/  LDG.E R23, desc[UR10][R4.64+0x14] ;  /* 0x0000140a04177981 */ /* 0x000f68000c1e1900 */
[----:B------:R-:W5:Y:S01]  /*03f0*/  LDG.E R24, desc[UR10][R2.64+0x14] ;  /* 0x0000140a02187981 */ /* 0x000f62000c1e1900 */
[----:B------:R-:W-:-:S03]  /*0400*/  FFMA R25, R13, R14, R26 ;  /* 0x0000000e0d197223 */ /* 0x000fc6000000001a */
[----:B------:R-:W5:Y:S04]  /*0410*/  LDG.E R13, desc[UR10][R4.64+0x18] ;  /* 0x0000180a040d7981 */ /* 0x000f68000c1e1900 */
[----:B------:R-:W5:Y:S01]  /*0420*/  LDG.E R14, desc[UR10][R2.64+0x18] ;  /* 0x0000180a020e7981 */ /* 0x000f62000c1e1900 */
[----:B------:R-:W-:-:S03]  /*0430*/  FFMA R25, R8, R7, R25 ;  /* 0x0000000708197223 */ /* 0x000fc60000000019 */
[----:B------:R0:W5:Y:S04]  /*0440*/  LDG.E R7, desc[UR10][R4.64+0x1c] ;  /* 0x00001c0a04077981 */ /* 0x000168000c1e1900 */
[----:B------:R1:W5:Y:S01]  /*0450*/  LDG.E R8, desc[UR10][R2.64+0x1c] ;  /* 0x00001c0a02087981 */ /* 0x000362000c1e1900 */
[----:B------:R-:W-:-:S04]  /*0460*/  FFMA R10, R10, R9, R25 ;  /* 0x000000090a0a7223 */ /* 0x000fc80000000019 */
[----:B------:R-:W-:Y:S01]  /*0470*/  FFMA R10, R11, R12, R10 ;  /* 0x0000000c0b0a7223 */ /* 0x000fe2000000000a */
[----:B------:R-:W-:-:S04]  /*0480*/  UIADD3 UR8, UPT, UPT, UR8, 0x10, URZ ;  /* 0x0000001008087890 */ /* 0x000fc8000fffe0ff */
[----:B------:R-:W-:Y:S01]  /*0490*/  UISETP.NE.AND UP1, UPT, UR8, URZ, UPT ;  /* 0x000000ff0800728c */ /* 0x000fe2000bf25270 */
[----:B0-----:R-:W-:Y:S02]  /*04a0*/  IADD3 R4, P0, PT, R4, 0x40, RZ ;  /* 0x0000004004047810 */ /* 0x001fe40007f1e0ff */
[----:B-1----:R-:W-:Y:S02]  /*04b0*/  IADD3 R2, P1, PT, R2, 0x40, RZ ;  /* 0x0000004002027810 */ /* 0x002fe40007f3e0ff */
[----:B------:R-:W-:Y:S02]  /*04c0*/  IADD3.X R5, PT, PT, RZ, R5, RZ, P0, !PT ;  /* 0x00000005ff057210 */ /* 0x000fe400007fe4ff */
[----:B------:R-:W-:Y:S01]  /*04d0*/  IADD3.X R3, PT, PT, RZ, R3, RZ, P1, !PT ;  /* 0x00000003ff037210 */ /* 0x000fe20000ffe4ff */
[----:B--2---:R-:W-:-:S04]  /*04e0*/  FFMA R10, R17, R18, R10 ;  /* 0x00000012110a7223 */ /* 0x004fc8000000000a */
[----:B---3--:R-:W-:-:S04]  /*04f0*/  FFMA R10, R15, R16, R10 ;  /* 0x000000100f0a7223 */ /* 0x008fc8000000000a */
[----:B----4-:R-:W-:-:S04]  /*0500*/  FFMA R10, R19, R20, R10 ;  /* 0x00000014130a7223 */ /* 0x010fc8000000000a */
[----:B-----5:R-:W-:-:S04]  /*0510*/  FFMA R10, R21, R22, R10 ;  /* 0x00000016150a7223 */ /* 0x020fc8000000000a */
[----:B------:R-:W-:-:S04]  /*0520*/  FFMA R10, R23, R24, R10 ;  /* 0x00000018170a7223 */ /* 0x000fc8000000000a */
[----:B------:R-:W-:-:S04]  /*0530*/  FFMA R10, R13, R14, R10 ;  /* 0x0000000e0d0a7223 */ /* 0x000fc8000000000a */
[----:B------:R-:W-:Y:S01]  /*0540*/  FFMA R15, R7, R8, R10 ;  /* 0x00000008070f7223 */ /* 0x000fe2000000000a */
[----:B------:R-:W-:Y:S06]  /*0550*/  BRA.U UP1, `(.L_x_2) ;  /* 0xfffffffd01247547 */ /* 0x000fec000b83ffff */
.L_x_1:
[----:B------:R-:W-:Y:S05]  /*0560*/  BRA.U !UP0, `(.L_x_0) ;  /* 0x00000005083c7547 */ /* 0x000fea000b800000 */
[----:B------:R-:W1:Y:S01]  /*0570*/  LDC.64 R2, c[0x0][0x390] ;  /* 0x0000e400ff027b82 */ /* 0x000e620000000a00 */
[----:B------:R-:W-:Y:S02]  /*0580*/  UISETP.GE.U32.AND UP0, UPT, UR6, 0x8, UPT ;  /* 0x000000080600788c */ /* 0x000fe4000bf06070 */
[----:B------:R-:W-:-:S04]  /*0590*/  ULOP3.LUT UR5, UR9, 0x7, URZ, 0xc0, !UPT ;  /* 0x0000000709057892 */ /* 0x000fc8000f8ec0ff */
[----:B------:R-:W-:Y:S01]  /*05a0*/  UISETP.NE.AND UP1, UPT, UR5, URZ, UPT ;  /* 0x000000ff0500728c */ /* 0x000fe2000bf25270 */
[----:B-1----:R-:W-:Y:S02]  /*05b0*/  IMAD.WIDE R2, R0, 0x3d1e8, R2 ;  /* 0x0003d1e800027825 */ /* 0x002fe400078e0202 */
[----:B------:R-:W-:Y:S08]  /*05c0*/  BRA.U !UP0, `(.L_x_3) ;  /* 0x0000000108707547 */ /* 0x000ff0000b800000 */
[----:B------:R-:W1:Y:S01]  /*05d0*/  LDC.64 R4, c[0x0][0x388] ;  /* 0x0000e200ff047b82 */ /* 0x000e620000000a00 */
[----:B------:R-:W-:-:S05]  /*05e0*/  IMAD.WIDE.U32 R8, R6, 0x4, R2 ;  /* 0x0000000406087825 */ /* 0x000fca00078e0002 */
[----:B0-----:R-:W2:Y:S04]  /*05f0*/  LDG.E R16, desc[UR10][R8.64] ;  /* 0x0000000a08107981 */ /* 0x001ea8000c1e1900 */
[----:B------:R-:W3:Y:S04]  /*0600*/  LDG.E R18, desc[UR10][R8.64+0x4] ;  /* 0x0000040a08127981 */ /* 0x000ee8000c1e1900 */
[----:B------:R-:W4:Y:S04]  /*0610*/  LDG.E R20, desc[UR10][R8.64+0x8] ;  /* 0x0000080a08147981 */ /* 0x000f28000c1e1900 */
[----:B------:R-:W5:Y:S04]  /*0620*/  LDG.E R22, desc[UR10][R8.64+0xc] ;  /* 0x00000c0a08167981 */ /* 0x000f68000c1e1900 */
[----:B------:R-:W5:Y:S01]  /*0630*/  LDG.E R24, desc[UR10][R8.64+0x10] ;  /* 0x0000100a08187981 */ /* 0x000f62000c1e1900 */
[----:B-1----:R-:W-:-:S03]  /*0640*/  IMAD.WIDE.U32 R4, R6, 0x4, R4 ;  /* 0x0000000406047825 */ /* 0x002fc600078e0004 */
[----:B------:R-:W5:Y:S04]  /*0650*/  LDG.E R13, desc[UR10][R8.64+0x14] ;  /* 0x0000140a080d7981 */ /* 0x000f68000c1e1900 */
[----:B------:R-:W2:Y:S04]  /*0660*/  LDG.E R14, desc[UR10][R4.64] ;  /* 0x0000000a040e7981 */ /* 0x000ea8000c1e1900 */
[----:B------:R-:W3:Y:S04]  /*0670*/  LDG.E R17, desc[UR10][R4.64+0x4] ;  /* 0x0000040a04117981 */ /* 0x000ee8000c1e1900 */
[----:B------:R-:W4:Y:S04]  /*0680*/  LDG.E R19, desc[UR10][R4.64+0x8] ;  /* 0x0000080a04137981 */ /* 0x000f28000c1e1900 */
[----:B------:R-:W5:Y:S04]  /*0690*/  LDG.E R21, desc[UR10][R4.64+0xc] ;  /* 0x00000c0a04157981 */ /* 0x000f68000c1e1900 */
[----:B------:R-:W5:Y:S04]  /*06a0*/  LDG.E R23, desc[UR10][R4.64+0x10] ;  /* 0x0000100a04177981 */ /* 0x000f68000c1e1900 */
[----:B------:R-:W5:Y:S04]  /*06b0*/  LDG.E R12, desc[UR10][R4.64+0x14] ;  /* 0x0000140a040c7981 */ /* 0x000f68000c1e1900 */
[----:B------:R-:W5:Y:S04]  /*06c0*/  LDG.E R10, desc[UR10][R8.64+0x18] ;  /* 0x0000180a080a7981 */ /* 0x000f68000c1e1900 */
[----:B------:R-:W5:Y:S04]  /*06d0*/  LDG.E R7, desc[UR10][R4.64+0x18] ;  /* 0x0000180a04077981 */ /* 0x000f68000c1e1900 */
[----:B------:R-:W5:Y:S04]  /*06e0*/  LDG.E R11, desc[UR10][R8.64+0x1c] ;  /* 0x00001c0a080b7981 */ /* 0x000f68000c1e1900 */
[----:B------:R-:W5:Y:S01]  /*06f0*/  LDG.E R25, desc[UR10][R4.64+0x1c] ;  /* 0x00001c0a04197981 */ /* 0x000f62000c1e1900 */
[----:B------:R-:W-:Y:S01]  /*0700*/  IADD3 R6, PT, PT, R6, 0x8, RZ ;  /* 0x0000000806067810 */ /* 0x000fe20007ffe0ff */
[----:B--2---:R-:W-:-:S04]  /*0710*/  FFMA R14, R14, R16, R15 ;  /* 0x000000100e0e7223 */ /* 0x004fc8000000000f */
[----:B---3--:R-:W-:-:S04]  /*0720*/  FFMA R14, R17, R18, R14 ;  /* 0x00000012110e7223 */ /* 0x008fc8000000000e */
[----:B----4-:R-:W-:-:S04]  /*0730*/  FFMA R14, R19, R20, R14 ;  /* 0x00000014130e7223 */ /* 0x010fc8000000000e */
[----:B-----5:R-:W-:-:S04]  /*0740*/  FFMA R14, R21, R22, R14 ;  /* 0x00000016150e7223 */ /* 0x020fc8000000000e */
[----:B------:R-:W-:-:S04]  /*0750*/  FFMA R23, R23, R24, R14 ;  /* 0x0000001817177223 */ /* 0x000fc8000000000e */
[----:B------:R-:W-:-:S04]  /*0760*/  FFMA R12, R12, R13, R23 ;  /* 0x0000000d0c0c7223 */ /* 0x000fc80000000017 */
[----:B------:R-:W-:-:S04]  /*0770*/  FFMA R10, R7, R10, R12 ;  /* 0x0000000a070a7223 */ /* 0x000fc8000000000c */
[----:B------:R-:W-:-:S07]  /*0780*/  FFMA R15, R25, R11, R10 ;  /* 0x0000000b190f7223 */ /* 0x000fce000000000a */
.L_x_3:
[----:B------:R-:W-:Y:S05]  /*0790*/  BRA.U !UP1, `(.L_x_0) ;  /* 0x0000000109b07547 */ /* 0x000fea000b800000 */
[----:B------:R-:W-:Y:S02]  /*07a0*/  UISETP.GE.U32.AND UP0, UPT, UR5, 0x4, UPT ;  /* 0x000000040500788c */ /* 0x000fe4000bf06070 */
[----:B------:R-:W-:-:S04]  /*07b0*/  ULOP3.LUT UR4, UR9, 0x3, URZ, 0xc0, !UPT ;  /* 0x0000000309047892 */ /* 0x000fc8000f8ec0ff */
[----:B------:R-:W-:-:S03]  /*07c0*/  UISETP.NE.AND UP1, UPT, UR4, URZ, UPT ;  /* 0x000000ff0400728c */ /* 0x000fc6000bf25270 */
[----:B------:R-:W-:Y:S08]  /*07d0*/  BRA.U !UP0, `(.L_x_4) ;  /* 0x0000000108407547 */ /* 0x000ff0000b800000 */
[----:B------:R-:W1:Y:S01]  /*07e0*/  LDC.64 R4, c[0x0][0x388] ;  /* 0x0000e200ff047b82 */ /* 0x000e620000000a00 */
[----:B------:R-:W-:-:S05]  /*07f0*/  IMAD.WIDE.U32 R2, R6, 0x4, R2 ;  /* 0x0000000406027825 */ /* 0x000fca00078e0002 */
[----:B0-----:R-:W2:Y:S04]  /*0800*/  LDG.E R7, desc[UR10][R2.64] ;  /* 0x0000000a02077981 */ /* 0x001ea8000c1e1900 */
[----:B------:R-:W3:Y:S04]  /*0810*/  LDG.E R9, desc[UR10][R2.64+0x4] ;  /* 0x0000040a02097981 */ /* 0x000ee8000c1e1900 */
[----:B------:R-:W4:Y:S04]  /*0820*/  LDG.E R11, desc[UR10][R2.64+0x8] ;  /* 0x0000080a020b7981 */ /* 0x000f28000c1e1900 */
[----:B------:R-:W5:Y:S01]  /*0830*/  LDG.E R13, desc[UR10][R2.64+0xc] ;  /* 0x00000c0a020d7981 */ /* 0x000f62000c1e1900 */
[----:B-1----:R-:W-:-:S05]  /*0840*/  IMAD.WIDE.U32 R4, R6, 0x4, R4 ;  /* 0x0000000406047825 */ /* 0x002fca00078e0004 */
[----:B------:R-:W2:Y:S04]  /*0850*/  LDG.E R8, desc[UR10][R4.64] ;  /* 0x0000000a04087981 */ /* 0x000ea8000c1e1900 */
[----:B------:R-:W3:Y:S04]  /*0860*/  LDG.E R10, desc[UR10][R4.64+0x4] ;  /* 0x0000040a040a7981 */ /* 0x000ee8000c1e1900 */
[----:B------:R-:W4:Y:S04]  /*0870*/  LDG.E R12, desc[UR10][R4.64+0x8] ;  /* 0x0000080a040c7981 */ /* 0x000f28000c1e1900 */
[----:B------:R-:W5:Y:S01]  /*0880*/  LDG.E R14, desc[UR10][R4.64+0xc] ;  /* 0x00000c0a040e7981 */ /* 0x000f62000c1e1900 */
[----:B------:R-:W-:Y:S01]  /*0890*/  IADD3 R6, PT, PT, R6, 0x4, RZ ;  /* 0x0000000406067810 */ /* 0x000fe20007ffe0ff */
[----:B--2---:R-:W-:-:S04]  /*08a0*/  FFMA R7, R8, R7, R15 ;  /* 0x0000000708077223 */ /* 0x004fc8000000000f */
[----:B---3--:R-:W-:-:S04]  /*08b0*/  FFMA R7, R10, R9, R7 ;  /* 0x000000090a077223 */ /* 0x008fc80000000007 */
[----:B----4-:R-:W-:-:S04]  /*08c0*/  FFMA R7, R12, R11, R7 ;  /* 0x0000000b0c077223 */ /* 0x010fc80000000007 */
[----:B-----5:R-:W-:-:S07]  /*08d0*/  FFMA R15, R14, R13, R7 ;  /* 0x0000000d0e0f7223 */ /* 0x020fce0000000007 */
.L_x_4:
[----:B------:R-:W-:Y:S05]  /*08e0*/  BRA.U !UP1, `(.L_x_0) ;  /* 0x00000001095c7547 */ /* 0x000fea000b800000 */
[----:B------:R-:W1:Y:S01]  /*08f0*/  LDCU.64 UR12, c[0x0][0x388] ;  /* 0x00007100ff0c77ac */ /* 0x000e620008000a00 */
[----:B------:R-:W-:Y:S01]  /*0900*/  IMAD.WIDE.U32 R6, R6, 0x4, RZ ;  /* 0x0000000406067825 */ /* 0x000fe200078e00ff */
[----:B------:R-:W2:Y:S03]  /*0910*/  LDCU.64 UR6, c[0x0][0x390] ;  /* 0x00007200ff0677ac */ /* 0x000ea60008000a00 */
[----:B------:R-:W-:Y:S01]  /*0920*/  IMAD.WIDE R2, R0, 0x3d1e8, R6 ;  /* 0x0003d1e800027825 */ /* 0x000fe200078e0206 */
[----:B------:R-:W-:Y:S01]  /*0930*/  UIADD3 UR4, UPT, UPT, -UR4, URZ, URZ ;  /* 0x000000ff04047290 */ /* 0x000fe2000fffe1ff */
[----:B-1----:R-:W-:Y:S02]  /*0940*/  IADD3 R6, P1, PT, R6, UR12, RZ ;  /* 0x0000000c06067c10 */ /* 0x002fe4000ff3e0ff */
[----:B--2---:R-:W-:Y:S02]  /*0950*/  IADD3 R8, P0, PT, R2, UR6, RZ ;  /* 0x0000000602087c10 */ /* 0x004fe4000ff1e0ff */
[----:B------:R-:W-:-:S02]  /*0960*/  IADD3.X R7, PT, PT, R7, UR13, RZ, P1, !PT ;  /* 0x0000000d07077c10 */ /* 0x000fc40008ffe4ff */
[----:B------:R-:W-:-:S09]  /*0970*/  IADD3.X R9, PT, PT, R3, UR7, RZ, P0, !PT ;  /* 0x0000000703097c10 */ /* 0x000fd200087fe4ff */
.L_x_5:
[----:B------:R-:W-:Y:S02]  /*0980*/  MOV R2, R6 ;  /* 0x0000000600027202 */ /* 0x000fe40000000f00 */
[----:B------:R-:W-:Y:S02]  /*0990*/  MOV R4, R8 ;  /* 0x0000000800047202 */ /* 0x000fe40000000f00 */
[----:B------:R-:W-:Y:S02]  /*09a0*/  MOV R3, R7 ;  /* 0x0000000700037202 */ /* 0x000fe40000000f00 */
[----:B------:R-:W-:-:S03]  /*09b0*/  MOV R5, R9 ;  /* 0x0000000900057202 */ /* 0x000fc60000000f00 */
[----:B0-----:R-:W2:Y:S04]  /*09c0*/  LDG.E R2, desc[UR10][R2.64] ;  /* 0x0000000a02027981 */ /* 0x001ea8000c1e1900 */
[----:B------:R-:W2:Y:S01]  /*09d0*/  LDG.E R4, desc[UR10][R4.64] ;  /* 0x0000000a04047981 */ /* 0x000ea2000c1e1900 */
[----:B------:R-:W-:Y:S01]  /*09e0*/  UIADD3 UR4, UPT, UPT, UR4, 0x1, URZ ;  /* 0x0000000104047890 */ /* 0x000fe2000fffe0ff */
[----:B------:R-:W-:Y:S02]  /*09f0*/  IADD3 R8, P0, PT, R8, 0x4, RZ ;  /* 0x0000000408087810 */ /* 0x000fe40007f1e0ff */
[----:B------:R-:W-:Y:S01]  /*0a00*/  IADD3 R6, P1, PT, R6, 0x4, RZ ;  /* 0x0000000406067810 */ /* 0x000fe20007f3e0ff */
[----:B------:R-:W-:Y:S01]  /*0a10*/  UISETP.NE.AND UP0, UPT, UR4, URZ, UPT ;  /* 0x000000ff0400728c */ /* 0x000fe2000bf05270 */
[----:B------:R-:W-:-:S02]  /*0a20*/  IADD3.X R9, PT, PT, RZ, R9, RZ, P0, !PT ;  /* 0x00000009ff097210 */ /* 0x000fc400007fe4ff */
[----:B------:R-:W-:Y:S01]  /*0a30*/  IADD3.X R7, PT, PT, RZ, R7, RZ, P1, !PT ;  /* 0x00000007ff077210 */ /* 0x000fe20000ffe4ff */
[----:B--2---:R-:W-:-:S05]  /*0a40*/  FFMA R15, R2, R4, R15 ;  /* 0x00000004020f7223 */ /* 0x004fca000000000f */
[----:B------:R-:W-:Y:S05]  /*0a50*/  BRA.U UP0, `(.L_x_5) ;  /* 0xfffffffd00c87547 */ /* 0x000fea000b83ffff */
.L_x_0:
[----:B------:R-:W1:Y:S08]  /*0a60*/  LDC.64 R2, c[0x0][0x388] ;  /* 0x0000e200ff027b82 */ /* 0x000e700000000a00 */
[----:B------:R-:W2:Y:S08]  /*0a70*/  LDC R9, c[0x0][0x398] ;  /* 0x0000e600ff097b82 */ /* 0x000eb00000000800 */
[----:B------:R-:W3:Y:S01]  /*0a80*/  LDC.64 R4, c[0x0][0x380] ;  /* 0x0000e000ff047b82 */ /* 0x000ee20000000a00 */
[----:B-1----:R-:W-:-:S06]  /*0a90*/  IMAD.WIDE R2, R0, 0x4, R2 ;  /* 0x0000000400027825 */ /* 0x002fcc00078e0202 */
[----:B0-----:R-:W4:Y:S01]  /*0aa0*/  LDG.E R2, desc[UR10][R2.64] ;  /* 0x0000000a02027981 */ /* 0x001f22000c1e1900 */
[----:B--2---:R-:W-:Y:S01]  /*0ab0*/  FADD R7, -R9, 1 ;  /* 0x3f80000009077421 */ /* 0x004fe20000000100 */
[----:B---3--:R-:W-:-:S04]  /*0ac0*/  IMAD.WIDE R4, R0, 0x4, R4 ;  /* 0x0000000400047825 */ /* 0x008fc800078e0204 */
[----:B----4-:R-:W-:-:S04]  /*0ad0*/  FMUL R6, R2, R9 ;  /* 0x0000000902067220 */ /* 0x010fc80000400000 */
[----:B------:R-:W-:-:S05]  /*0ae0*/  FFMA R7, R7, R15, R6 ;  /* 0x0000000f07077223 */ /* 0x000fca0000000006 */
[----:B------:R-:W-:Y:S01]  /*0af0*/  STG.E desc[UR10][R4.64], R7 ;  /* 0x0000000704007986 */ /* 0x000fe2000c10190a */
[----:B------:R-:W-:Y:S05]  /*0b00*/  EXIT ;  /* 0x000000000000794d */ /* 0x000fea0003800000 */
.L_x_6:
[----:B------:R-:W-:-:S00]  /*0b10*/  BRA `(.L_x_6) ;  /* 0xfffffffc00fc7947 */ /* 0x000fc0000383ffff */
[----:B------:R-:W-:-:S00]  /*0b20*/  NOP ;  /* 0x0000000000007918 */ /* 0x000fc00000000000 */
        /* <DEDUP_REMOVED lines=13> */
.L_x_19:


//--------------------- .text._Z14update_entriesPA62586_fPA62586_iPii --------------------------
	.section	.text._Z14update_entriesPA62586_fPA62586_iPii,"ax",@progbits
	.align	128
        .global         _Z14update_entriesPA62586_fPA62586_iPii
        .type           _Z14update_entriesPA62586_fPA62586_iPii,@function
        .size           _Z14update_entriesPA62586_fPA62586_iPii,(.L_x_18 - _Z14update_entriesPA62586_fPA62586_iPii)
        .other          _Z14update_entriesPA62586_fPA62586_iPii,@"STO_CUDA_ENTRY STV_DEFAULT"
_Z14update_entriesPA62586_fPA62586_iPii:
.text._Z14update_entriesPA62586_fPA62586_iPii:
[----:B------:R-:W-:Y:S08]  /*0000*/  LDC R1, c[0x0][0x37c] ;  /* 0x0000df00ff017b82 */ /* 0x000ff00000000800 */
[----:B------:R-:W0:Y:S01]  /*0010*/  LDC R9, c[0x0][0x398] ;  /* 0x0000e600ff097b82 */ /* 0x000e220000000800 */
[----:B------:R-:W1:Y:S07]  /*0020*/  S2R R0, SR_TID.X ;  /* 0x0000000000007919 */ /* 0x000e6e0000002100 */
[----:B------:R-:W1:Y:S08]  /*0030*/  S2UR UR4, SR_CTAID.X ;  /* 0x00000000000479c3 */ /* 0x000e700000002500 */
[----:B------:R-:W1:Y:S01]  /*0040*/  LDC R5, c[0x0][0x360] ;  /* 0x0000d800ff057b82 */ /* 0x000e620000000800 */
[----:B0-----:R-:W-:-:S04]  /*0050*/  IABS R7, R9 ;  /* 0x0000000900077213 */ /* 0x001fc80000000000 */
[----:B------:R-:W0:Y:S01]  /*0060*/  I2F.RP R4, R7 ;  /* 0x0000000700047306 */ /* 0x000e220000209400 */
[----:B-1----:R-:W-:-:S07]  /*0070*/  IMAD R0, R5, UR4, R0 ;  /* 0x0000000405007c24 */ /* 0x002fce000f8e0200 */
[----:B0-----:R-:W0:Y:S02]  /*0080*/  MUFU.RCP R4, R4 ;  /* 0x0000000400047308 */ /* 0x001e240000001000 */
[----:B0-----:R-:W-:-:S06]  /*0090*/  VIADD R2, R4, 0xffffffe ;  /* 0x0ffffffe04027836 */ /* 0x001fcc0000000000 */
[----:B------:R0:W1:Y:S02]  /*00a0*/  F2I.FTZ.U32.TRUNC.NTZ R3, R2 ;  /* 0x0000000200037305 */ /* 0x000064000021f000 */
[----:B0-----:R-:W-:Y:S02]  /*00b0*/  IMAD.MOV.U32 R2, RZ, RZ, RZ ;  /* 0x000000ffff027224 */ /* 0x001fe400078e00ff */
[----:B-1----:R-:W-:-:S04]  /*00c0*/  IMAD.MOV R6, RZ, RZ, -R3 ;  /* 0x000000ffff067224 */ /* 0x002fc800078e0a03 */
[----:B------:R-:W-:Y:S01]  /*00d0*/  IMAD R5, R6, R7, RZ ;  /* 0x0000000706057224 */ /* 0x000fe200078e02ff */
[----:B------:R-:W-:-:S03]  /*00e0*/  IABS R6, R0 ;  /* 0x0000000000067213 */ /* 0x000fc60000000000 */
[----:B------:R-:W-:-:S06]  /*00f0*/  IMAD.HI.U32 R3, R3, R5, R2 ;  /* 0x0000000503037227 */ /* 0x000fcc00078e0002 */
[----:B------:R-:W-:-:S04]  /*0100*/  IMAD.HI.U32 R4, R3, R6, RZ ;  /* 0x0000000603047227 */ /* 0x000fc800078e00ff */
[----:B------:R-:W-:-:S04]  /*0110*/  IMAD.MOV R3, RZ, RZ, -R4 ;  /* 0x000000ffff037224 */ /* 0x000fc800078e0a04 */
[----:B------:R-:W-:-:S05]  /*0120*/  IMAD R2, R7, R3, R6 ;  /* 0x0000000307027224 */ /* 0x000fca00078e0206 */
[----:B------:R-:W-:-:S13]  /*0130*/  ISETP.GT.U32.AND P2, PT, R7, R2, PT ;  /* 0x000000020700720c */ /* 0x000fda0003f44070 */
[-C--:B------:R-:W-:Y:S01]  /*0140*/  @!P2 IADD3 R2, PT, PT, R2, -R7.reuse, RZ ;  /* 0x800000070202a210 */ /* 0x080fe20007ffe0ff */
[----:B------:R-:W-:Y:S01]  /*0150*/  @!P2 VIADD R4, R4, 0x1 ;  /* 0x000000010404a836 */ /* 0x000fe20000000000 */
[----:B------:R-:W-:Y:S02]  /*0160*/  ISETP.NE.AND P2, PT, R9, RZ, PT ;  /* 0x000000ff0900720c */ /* 0x000fe40003f45270 */
[----:B------:R-:W-:Y:S02]  /*0170*/  ISETP.GE.U32.AND P0, PT, R2, R7, PT ;  /* 0x000000070200720c */ /* 0x000fe40003f06070 */
[----:B------:R-:W-:-:S04]  /*0180*/  LOP3.LUT R2, R0, R9, RZ, 0x3c, !PT ;  /* 0x0000000900027212 */ /* 0x000fc800078e3cff */
[----:B------:R-:W-:-:S07]  /*0190*/  ISETP.GE.AND P1, PT, R2, RZ, PT ;  /* 0x000000ff0200720c */ /* 0x000fce0003f26270 */
[----:B------:R-:W-:-:S06]  /*01a0*/  @P0 VIADD R4, R4, 0x1 ;  /* 0x0000000104040836 */ /* 0x000fcc0000000000 */
[----:B------:R-:W-:Y:S01]  /*01b0*/  @!P1 IMAD.MOV R4, RZ, RZ, -R4 ;  /* 0x000000ffff049224 */ /* 0x000fe200078e0a04 */
[----:B------:R-:W-:-:S04]  /*01c0*/  @!P2 LOP3.LUT R4, RZ, R9, RZ, 0x33, !PT ;  /* 0x00000009ff04a212 */ /* 0x000fc800078e33ff */
[----:B------:R-:W-:-:S04]  /*01d0*/  ISETP.GE.AND P0, PT, R4, R9, PT ;  /* 0x000000090400720c */ /* 0x000fc80003f06270 */
[----:B------:R-:W-:-:S13]  /*01e0*/  ISETP.LT.OR P0, PT, R9, RZ, P0 ;  /* 0x000000ff0900720c */ /* 0x000fda0000701670 */
[----:B------:R-:W-:Y:S05]  /*01f0*/  @P0 EXIT ;  /* 0x000000000000094d */ /* 0x000fea0003800000 */
[----:B------:R-:W0:Y:S01]  /*0200*/  LDC.64 R6, c[0x0][0x390] ;  /* 0x0000e400ff067b82 */ /* 0x000e220000000a00 */
[----:B------:R-:W1:Y:S01]  /*0210*/  LDCU.64 UR4, c[0x0][0x358] ;  /* 0x00006b00ff0477ac */ /* 0x000e620008000a00 */
[----:B------:R-:W-:-:S05]  /*0220*/  IADD3 R3, PT, PT, -R4, RZ, RZ ;  /* 0x000000ff04037210 */ /* 0x000fca0007ffe1ff */
[----:B------:R-:W-:-:S04]  /*0230*/  IMAD R3, R9, R3, R0 ;  /* 0x0000000309037224 */ /* 0x000fc800078e0200 */
[----:B0-----:R-:W-:-:S05]  /*0240*/  IMAD.WIDE R6, R3, 0x4, R6 ;  /* 0x0000000403067825 */ /* 0x001fca00078e0206 */
[----:B-1----:R-:W2:Y:S02]  /*0250*/  LDG.E R0, desc[UR4][R6.64] ;  /* 0x0000000406007981 */ /* 0x002ea4000c1e1900 */
[----:B--2---:R-:W-:-:S13]  /*0260*/  ISETP.NE.AND P0, PT, R0, RZ, PT ;  /* 0x000000ff0000720c */ /* 0x004fda0003f05270 */
[----:B------:R-:W-:Y:S05]  /*0270*/  @P0 BRA `(.L_x_7) ;  /* 0x0000000000480947 */ /* 0x000fea0003800000 */
[----:B------:R-:W-:-:S05]  /*0280*/  I2FP.F32.U32 R2, R9 ;  /* 0x0000000900027245 */ /* 0x000fca0000201000 */
[----:B------:R-:W-:-:S05]  /*0290*/  VIADD R0, R2, 0x1800000 ;  /* 0x0180000002007836 */ /* 0x000fca0000000000 */
[----:B------:R-:W-:-:S04]  /*02a0*/  LOP3.LUT R0, R0, 0x7f800000, RZ, 0xc0, !PT ;  /* 0x7f80000000007812 */ /* 0x000fc800078ec0ff */
[----:B------:R-:W-:-:S13]  /*02b0*/  ISETP.GT.U32.AND P0, PT, R0, 0x1ffffff, PT ;  /* 0x01ffffff0000780c */ /* 0x000fda0003f04070 */
[----:B------:R-:W-:Y:S05]  /*02c0*/  @P0 BRA `(.L_x_8) ;  /* 0x0000000000100947 */ /* 0x000fea0003800000 */
[----:B------:R-:W-:-:S07]  /*02d0*/  MOV R6, 0x2f0 ;  /* 0x000002f000067802 */ /* 0x000fce0000000f00 */
[----:B------:R-:W-:Y:S05]  /*02e0*/  CALL.REL.NOINC `($__internal_0_$__cuda_sm20_rcp_rn_f32_slowpath) ;  /* 0x0000000000907944 */ /* 0x000fea0003c00000 */
[----:B------:R-:W-:Y:S01]  /*02f0*/  IMAD.MOV.U32 R9, RZ, RZ, R5 ;  /* 0x000000ffff097224 */ /* 0x000fe200078e0005 */
[----:B------:R-:W-:Y:S06]  /*0300*/  BRA `(.L_x_9) ;  /* 0x0000000000107947 */ /* 0x000fec0003800000 */
.L_x_8:
[----:B------:R-:W0:Y:S02]  /*0310*/  MUFU.RCP R9, R2 ;  /* 0x0000000200097308 */ /* 0x000e240000001000 */
[----:B0-----:R-:W-:-:S04]  /*0320*/  FFMA R0, R2, R9, -1 ;  /* 0xbf80000002007423 */ /* 0x001fc80000000009 */
[----:B------:R-:W-:-:S04]  /*0330*/  FADD.FTZ R0, -R0, -RZ ;  /* 0x800000ff00007221 */ /* 0x000fc80000010100 */
[----:B------:R-:W-:-:S07]  /*0340*/  FFMA R9, R9, R0, R9 ;  /* 0x0000000009097223 */ /* 0x000fce0000000009 */
.L_x_9:
[----:B------:R-:W0:Y:S02]  /*0350*/  LDC.64 R6, c[0x0][0x380] ;  /* 0x0000e000ff067b82 */ /* 0x000e240000000a00 */
[----:B0-----:R-:W-:-:S04]  /*0360*/  IMAD.WIDE R4, R4, 0x3d1e8, R6 ;  /* 0x0003d1e804047825 */ /* 0x001fc800078e0206 */
[----:B------:R-:W-:-:S05]  /*0370*/  IMAD.WIDE R4, R3, 0x4, R4 ;  /* 0x0000000403047825 */ /* 0x000fca00078e0204 */
[----:B------:R-:W-:Y:S01]  /*0380*/  STG.E desc[UR4][R4.64], R9 ;  /* 0x0000000904007986 */ /* 0x000fe2000c101904 */
[----:B------:R-:W-:Y:S05]  /*0390*/  EXIT ;  /* 0x000000000000794d */ /* 0x000fea0003800000 */
.L_x_7:
[----:B------:R-:W0:Y:S02]  /*03a0*/  LDC.64 R6, c[0x0][0x388] ;  /* 0x0000e200ff067b82 */ /* 0x000e240000000a00 */
[----:B0-----:R-:W-:-:S04]  /*03b0*/  IMAD.WIDE R6, R3, 0x3d1e8, R6 ;  /* 0x0003d1e803067825 */ /* 0x001fc800078e0206 */
[----:B------:R-:W-:-:S06]  /*03c0*/  IMAD.WIDE R6, R4, 0x4, R6 ;  /* 0x0000000404067825 */ /* 0x000fcc00078e0206 */
[----:B------:R-:W2:Y:S02]  /*03d0*/  LDG.E R6, desc[UR4][R6.64] ;  /* 0x0000000406067981 */ /* 0x000ea4000c1e1900 */
[----:B--2---:R-:W-:-:S13]  /*03e0*/  ISETP.NE.AND P0, PT, R6, 0x1, PT ;  /* 0x000000010600780c */ /* 0x004fda0003f05270 */
[----:B------:R-:W-:Y:S05]  /*03f0*/  @P0 EXIT ;  /* 0x000000000000094d */ /* 0x000fea0003800000 */
[----:B------:R-:W-:Y:S01]  /*0400*/  I2FP.F32.S32 R2, R0 ;  /* 0x0000000000027245 */ /* 0x000fe20000201400 */
[----:B------:R-:W-:Y:S04]  /*0410*/  BSSY.RECONVERGENT B0, `(.L_x_10) ;  /* 0x000000c000007945 */ /* 0x000fe80003800200 */
[----:B------:R-:W-:-:S05]  /*0420*/  VIADD R0, R2, 0x1800000 ;  /* 0x0180000002007836 */ /* 0x000fca0000000000 */
[----:B------:R-:W-:-:S04]  /*0430*/  LOP3.LUT R0, R0, 0x7f800000, RZ, 0xc0, !PT ;  /* 0x7f80000000007812 */ /* 0x000fc800078ec0ff */
[----:B------:R-:W-:-:S13]  /*0440*/  ISETP.GT.U32.AND P0, PT, R0, 0x1ffffff, PT ;  /* 0x01ffffff0000780c */ /* 0x000fda0003f04070 */
[----:B------:R-:W-:Y:S05]  /*0450*/  @P0 BRA `(.L_x_11) ;  /* 0x00000000000c0947 */ /* 0x000fea0003800000 */
[----:B------:R-:W-:-:S07]  /*0460*/  MOV R6, 0x480 ;  /* 0x0000048000067802 */ /* 0x000fce0000000f00 */
[----:B------:R-:W-:Y:S05]  /*0470*/  CALL.REL.NOINC `($__internal_0_$__cuda_sm20_rcp_rn_f32_slowpath) ;  /* 0x00000000002c7944 */ /* 0x000fea0003c00000 */
[----:B------:R-:W-:Y:S05]  /*0480*/  BRA `(.L_x_12) ;  /* 0x0000000000107947 */ /* 0x000fea0003800000 */
.L_x_11:
[----:B------:R-:W0:Y:S02]  /*0490*/  MUFU.RCP R5, R2 ;  /* 0x0000000200057308 */ /* 0x000e240000001000 */
[----:B0-----:R-:W-:-:S04]  /*04a0*/  FFMA R0, R2, R5, -1 ;  /* 0xbf80000002007423 */ /* 0x001fc80000000005 */
[----:B------:R-:W-:-:S04]  /*04b0*/  FADD.FTZ R0, -R0, -RZ ;  /* 0x800000ff00007221 */ /* 0x000fc80000010100 */
[----:B------:R-:W-:-:S07]  /*04c0*/  FFMA R5, R5, R0, R5 ;  /* 0x0000000005057223 */ /* 0x000fce0000000005 */
.L_x_12:
[----:B------:R-:W-:Y:S05]  /*04d0*/  BSYNC.RECONVERGENT B0 ;  /* 0x0000000000007941 */ /* 0x000fea0003800200 */
.L_x_10:
[----:B------:R-:W0:Y:S02]  /*04e0*/  LDC.64 R6, c[0x0][0x380] ;  /* 0x0000e000ff067b82 */ /* 0x000e240000000a00 */
[----:B0-----:R-:W-:-:S04]  /*04f0*/  IMAD.WIDE R6, R4, 0x3d1e8, R6 ;  /* 0x0003d1e804067825 */ /* 0x001fc800078e0206 */
[----:B------:R-:W-:-:S05]  /*0500*/  IMAD.WIDE R6, R3, 0x4, R6 ;  /* 0x0000000403067825 */ /* 0x000fca00078e0206 */
[----:B------:R-:W-:Y:S01]  /*0510*/  STG.E desc[UR4][R6.64], R5 ;  /* 0x0000000506007986 */ /* 0x000fe2000c101904 */
[----:B------:R-:W-:Y:S05]  /*0520*/  EXIT ;  /* 0x000000000000794d */ /* 0x000fea0003800000 */
        .weak           $__internal_0_$__cuda_sm20_rcp_rn_f32_slowpath
        .type           $__internal_0_$__cuda_sm20_rcp_rn_f32_slowpath,@function
        .size           $__internal_0_$__cuda_sm20_rcp_rn_f32_slowpath,(.L_x_18 - $__internal_0_$__cuda_sm20_rcp_rn_f32_slowpath)
$__internal_0_$__cuda_sm20_rcp_rn_f32_slowpath:
[----:B------:R-:W-:Y:S01]  /*0530*/  SHF.L.U32 R0, R2, 0x1, RZ ;  /* 0x0000000102007819 */ /* 0x000fe200000006ff */
[----:B------:R-:W-:Y:S03]  /*0540*/  BSSY.RECONVERGENT B1, `(.L_x_13) ;  /* 0x0000030000017945 */ /* 0x000fe60003800200 */
[----:B------:R-:W-:-:S04]  /*0550*/  SHF.R.U32.HI R9, RZ, 0x18, R0 ;  /* 0x00000018ff097819 */ /* 0x000fc80000011600 */
[----:B------:R-:W-:-:S13]  /*0560*/  ISETP.NE.U32.AND P0, PT, R9, RZ, PT ;  /* 0x000000ff0900720c */ /* 0x000fda0003f05070 */
[----:B------:R-:W-:Y:S05]  /*0570*/  @P0 BRA `(.L_x_14) ;  /* 0x0000000000280947 */ /* 0x000fea0003800000 */
[----:B------:R-:W-:-:S05]  /*0580*/  IMAD.SHL.U32 R0, R2, 0x2, RZ ;  /* 0x0000000202007824 */ /* 0x000fca00078e00ff */
[----:B------:R-:W-:-:S13]  /*0590*/  ISETP.NE.AND P0, PT, R0, RZ, PT ;  /* 0x000000ff0000720c */ /* 0x000fda0003f05270 */
[----:B------:R-:W-:Y:S01]  /*05a0*/  @P0 FFMA R7, R2, 1.84467440737095516160e+19, RZ ;  /* 0x5f80000002070823 */ /* 0x000fe200000000ff */
[----:B------:R-:W-:Y:S08]  /*05b0*/  @!P0 MUFU.RCP R5, R2 ;  /* 0x0000000200058308 */ /* 0x000ff00000001000 */
[----:B------:R-:W0:Y:S02]  /*05c0*/  @P0 MUFU.RCP R0, R7 ;  /* 0x0000000700000308 */ /* 0x000e240000001000 */
[----:B0-----:R-:W-:-:S04]  /*05d0*/  @P0 FFMA R8, R7, R0, -1 ;  /* 0xbf80000007080423 */ /* 0x001fc80000000000 */
[----:B------:R-:W-:-:S04]  /*05e0*/  @P0 FADD.FTZ R9, -R8, -RZ ;  /* 0x800000ff08090221 */ /* 0x000fc80000010100 */
[----:B------:R-:W-:-:S04]  /*05f0*/  @P0 FFMA R0, R0, R9, R0 ;  /* 0x0000000900000223 */ /* 0x000fc80000000000 */
[----:B------:R-:W-:Y:S01]  /*0600*/  @P0 FFMA R5, R0, 1.84467440737095516160e+19, RZ ;  /* 0x5f80000000050823 */ /* 0x000fe200000000ff */
[----:B------:R-:W-:Y:S06]  /*0610*/  BRA `(.L_x_15) ;  /* 0x0000000000887947 */ /* 0x000fec0003800000 */
.L_x_14:
[----:B------:R-:W-:-:S05]  /*0620*/  VIADD R11, R9, 0xffffff03 ;  /* 0xffffff03090b7836 */ /* 0x000fca0000000000 */
[----:B------:R-:W-:-:S13]  /*0630*/  ISETP.GT.U32.AND P0, PT, R11, 0x1, PT ;  /* 0x000000010b00780c */ /* 0x000fda0003f04070 */
[----:B------:R-:W-:Y:S05]  /*0640*/  @P0 BRA `(.L_x_16) ;  /* 0x0000000000780947 */ /* 0x000fea0003800000 */
[----:B------:R-:W-:Y:S01]  /*0650*/  LOP3.LUT R0, R2, 0x7fffff, RZ, 0xc0, !PT ;  /* 0x007fffff02007812 */ /* 0x000fe200078ec0ff */
[----:B------:R-:W-:-:S03]  /*0660*/  IMAD.MOV.U32 R10, RZ, RZ, 0x3 ;  /* 0x00000003ff0a7424 */ /* 0x000fc600078e00ff */
[----:B------:R-:W-:Y:S02]  /*0670*/  LOP3.LUT R0, R0, 0x3f800000, RZ, 0xfc, !PT ;  /* 0x3f80000000007812 */ /* 0x000fe400078efcff */
[----:B------:R-:W-:Y:S02]  /*0680*/  SHF.L.U32 R10, R10, R11, RZ ;  /* 0x0000000b0a0a7219 */ /* 0x000fe400000006ff */
[----:B------:R-:W0:Y:S02]  /*0690*/  MUFU.RCP R5, R0 ;  /* 0x0000000000057308 */ /* 0x000e240000001000 */
[----:B0-----:R-:W-:-:S04]  /*06a0*/  FFMA R7, R0, R5, -1 ;  /* 0xbf80000000077423 */ /* 0x001fc80000000005 */
[----:B------:R-:W-:-:S04]  /*06b0*/  FADD.FTZ R8, -R7, -RZ ;  /* 0x800000ff07087221 */ /* 0x000fc80000010100 */
[CCC-:B------:R-:W-:Y:S01]  /*06c0*/  FFMA.RM R7, R5.reuse, R8.reuse, R5.reuse ;  /* 0x0000000805077223 */ /* 0x1c0fe20000004005 */
[----:B------:R-:W-:-:S04]  /*06d0*/  FFMA.RP R8, R5, R8, R5 ;  /* 0x0000000805087223 */ /* 0x000fc80000008005 */
[C---:B------:R-:W-:Y:S02]  /*06e0*/  LOP3.LUT R5, R7.reuse, 0x7fffff, RZ, 0xc0, !PT ;  /* 0x007fffff07057812 */ /* 0x040fe400078ec0ff */
[----:B------:R-:W-:Y:S02]  /*06f0*/  FSETP.NEU.FTZ.AND P0, PT, R7, R8, PT ;  /* 0x000000080700720b */ /* 0x000fe40003f1d000 */
[----:B------:R-:W-:Y:S02]  /*0700*/  LOP3.LUT R5, R5, 0x800000, RZ, 0xfc, !PT ;  /* 0x0080000005057812 */ /* 0x000fe400078efcff */
[----:B------:R-:W-:Y:S02]  /*0710*/  SEL R7, RZ, 0xffffffff, !P0 ;  /* 0xffffffffff077807 */ /* 0x000fe40004000000 */
[----:B------:R-:W-:Y:S02]  /*0720*/  LOP3.LUT R10, R10, R5, RZ, 0xc0, !PT ;  /* 0x000000050a0a7212 */ /* 0x000fe400078ec0ff */
[----:B------:R-:W-:-:S02]  /*0730*/  IADD3 R0, PT, PT, -R7, RZ, RZ ;  /* 0x000000ff07007210 */ /* 0x000fc40007ffe1ff */
[-C--:B------:R-:W-:Y:S02]  /*0740*/  SHF.R.U32.HI R10, RZ, R11.reuse, R10 ;  /* 0x0000000bff0a7219 */ /* 0x080fe4000001160a */
[----:B------:R-:W-:Y:S02]  /*0750*/  LOP3.LUT P1, RZ, R0, R11, R5, 0xf8, !PT ;  /* 0x0000000b00ff7212 */ /* 0x000fe4000782f805 */
[C---:B------:R-:W-:Y:S02]  /*0760*/  LOP3.LUT P0, RZ, R10.reuse, 0x1, RZ, 0xc0, !PT ;  /* 0x000000010aff7812 */ /* 0x040fe4000780c0ff */
[----:B------:R-:W-:-:S04]  /*0770*/  LOP3.LUT P2, RZ, R10, 0x2, RZ, 0xc0, !PT ;  /* 0x000000020aff7812 */ /* 0x000fc8000784c0ff */
[----:B------:R-:W-:Y:S02]  /*0780*/  PLOP3.LUT P0, PT, P0, P1, P2, 0xe0, 0x0 ;  /* 0x000000000000781c */ /* 0x000fe40000703c20 */
[----:B------:R-:W-:Y:S02]  /*0790*/  LOP3.LUT P1, RZ, R2, 0x7fffff, RZ, 0xc0, !PT ;  /* 0x007fffff02ff7812 */ /* 0x000fe4000782c0ff */
[----:B------:R-:W-:-:S05]  /*07a0*/  SEL R0, RZ, 0x1, !P0 ;  /* 0x00000001ff007807 */ /* 0x000fca0004000000 */
[----:B------:R-:W-:-:S05]  /*07b0*/  IMAD.MOV R0, RZ, RZ, -R0 ;  /* 0x000000ffff007224 */ /* 0x000fca00078e0a00 */
[----:B------:R-:W-:Y:S01]  /*07c0*/  ISETP.GE.AND P0, PT, R0, RZ, PT ;  /* 0x000000ff0000720c */ /* 0x000fe20003f06270 */
[----:B------:R-:W-:-:S05]  /*07d0*/  VIADD R0, R9, 0xffffff04 ;  /* 0xffffff0409007836 */ /* 0x000fca0000000000 */
[----:B------:R-:W-:-:S07]  /*07e0*/  SHF.R.U32.HI R5, RZ, R0, R5 ;  /* 0x00000000ff057219 */ /* 0x000fce0000011605 */
[----:B------:R-:W-:-:S05]  /*07f0*/  @!P0 VIADD R5, R5, 0x1 ;  /* 0x0000000105058836 */ /* 0x000fca0000000000 */
[----:B------:R-:W-:-:S04]  /*0800*/  @!P1 SHF.L.U32 R5, R5, 0x1, RZ ;  /* 0x0000000105059819 */ /* 0x000fc800000006ff */
[----:B------:R-:W-:Y:S01]  /*0810*/  LOP3.LUT R5, R5, 0x80000000, R2, 0xf8, !PT ;  /* 0x8000000005057812 */ /* 0x000fe200078ef802 */
[----:B------:R-:W-:Y:S06]  /*0820*/  BRA `(.L_x_15) ;  /* 0x0000000000047947 */ /* 0x000fec0003800000 */
.L_x_16:
[----:B------:R0:W1:Y:S02]  /*0830*/  MUFU.RCP R5, R2 ;  /* 0x0000000200057308 */ /* 0x0000640000001000 */
.L_x_15:
[----:B------:R-:W-:Y:S05]  /*0840*/  BSYNC.RECONVERGENT B1 ;  /* 0x0000000000017941 */ /* 0x000fea0003800200 */
.L_x_13:
[----:B------:R-:W-:-:S04]  /*0850*/  IMAD.MOV.U32 R7, RZ, RZ, 0x0 ;  /* 0x00000000ff077424 */ /* 0x000fc800078e00ff */
[----:B01----:R-:W-:Y:S05]  /*0860*/  RET.REL.NODEC R6 `(_Z14update_entriesPA62586_fPA62586_iPii) ;  /* 0xfffffff406e47950 */ /* 0x003fea0003c3ffff */
.L_x_17:
        /* <DEDUP_REMOVED lines=9> */
.L_x_18:


//--------------------- .nv.shared.reserved.0     --------------------------
	.section	.nv.shared.reserved.0,"aw",@nobits
	.weak		__nv_reservedSMEM_offset_0_alias
	.size		__nv_reservedSMEM_offset_0_alias, 0, 64
	.other		__nv_reservedSMEM_offset_0_alias,@"STO_CUDA_RESERVED_SHARED STV_DEFAULT"
__nv_reservedSMEM_offset_0_alias:
	.zero		0
	.zero		64


//--------------------- .nv.constant0._Z8pagerankPfS_PA62586_ffi --------------------------
	.section	.nv.constant0._Z8pagerankPfS_PA62586_ffi,"a",@progbits
	.sectionflags	@""
	.align	4
.nv.constant0._Z8pagerankPfS_PA62586_ffi:
	.zero		928


//--------------------- .nv.constant0._Z14update_entriesPA62586_fPA62586_iPii --------------------------
	.section	.nv.constant0._Z14update_entriesPA62586_fPA62586_iPii,"a",@progbits
	.sectionflags	@""
	.align	4
.nv.constant0._Z14update_entriesPA62586_fPA62586_iPii:
	.zero		924


//--------------------- SYMBOLS --------------------------

	.type		.nv.reservedSmem.offset0,@object
	.size		.nv.reservedSmem.offset0,0x4
